	.headerflags	@"EF_CUDA_TEXMODE_UNIFIED EF_CUDA_64BIT_ADDRESS EF_CUDA_ACCELERATORS EF_CUDA_SM90 EF_CUDA_VIRTUAL_SM(EF_CUDA_SM90)"
	.elftype	@"ET_EXEC"


//--------------------- .nv.info                  --------------------------
	.section	.nv.info,"",@"SHT_CUDA_INFO"
	.align	4


	//----- nvinfo : EIATTR_REGCOUNT
	.align		4
        /*0000*/ 	.byte	0x04, 0x2f
        /*0002*/ 	.short	(.L_3 - .L_2)
	.align		4
.L_2:
        /*0004*/ 	.word	index@(triton_poi_fused__native_batch_norm_legit_no_training_39)
        /*0008*/ 	.word	0x00000012


	//----- nvinfo : EIATTR_MIN_STACK_SIZE
	.align		4
.L_3:
        /*000c*/ 	.byte	0x04, 0x12
        /*000e*/ 	.short	(.L_5 - .L_4)
	.align		4
.L_4:
        /*0010*/ 	.word	index@(triton_poi_fused__native_batch_norm_legit_no_training_39)
        /*0014*/ 	.word	0x00000000


	//----- nvinfo : EIATTR_FRAME_SIZE
	.align		4
.L_5:
        /*0018*/ 	.byte	0x04, 0x11
        /*001a*/ 	.short	(.L_7 - .L_6)
	.align		4
.L_6:
        /*001c*/ 	.word	index@(triton_poi_fused__native_batch_norm_legit_no_training_39)
        /*0020*/ 	.word	0x00000000


	//----- nvinfo : EIATTR_MIN_STACK_SIZE
	.align		4
.L_7:
        /*0024*/ 	.byte	0x04, 0x12
        /*0026*/ 	.short	(.L_9 - .L_8)
	.align		4
.L_8:
        /*0028*/ 	.word	index@(triton_poi_fused__native_batch_norm_legit_no_training_39)
        /*002c*/ 	.word	0x00000000
.L_9:


//--------------------- .nv.info.triton_poi_fused__native_batch_norm_legit_no_training_39 --------------------------
	.section	.nv.info.triton_poi_fused__native_batch_norm_legit_no_training_39,"",@"SHT_CUDA_INFO"
	.sectionflags	@""
	.align	4


	//----- nvinfo : EIATTR_CUDA_API_VERSION
	.align		4
        /*0000*/ 	.byte	0x04, 0x37
        /*0002*/ 	.short	(.L_11 - .L_10)
.L_10:
        /*0004*/ 	.word	0x0000007c


	//----- nvinfo : EIATTR_KPARAM_INFO
	.align		4
.L_11:
        /*0008*/ 	.byte	0x04, 0x17
        /*000a*/ 	.short	(.L_13 - .L_12)
.L_12:
        /*000c*/ 	.word	0x00000000
        /*0010*/ 	.short	0x0006
        /*0012*/ 	.short	0x0030
        /*0014*/ 	.byte	0x00, 0xf0, 0x11, 0x00


	//----- nvinfo : EIATTR_KPARAM_INFO
	.align		4
.L_13:
        /*0018*/ 	.byte	0x04, 0x17
        /*001a*/ 	.short	(.L_15 - .L_14)
.L_14:
        /*001c*/ 	.word	0x00000000
        /*0020*/ 	.short	0x0005
        /*0022*/ 	.short	0x0028
        /*0024*/ 	.byte	0x00, 0xf4, 0x21, 0x00


	//----- nvinfo : EIATTR_KPARAM_INFO
	.align		4
.L_15:
        /*0028*/ 	.byte	0x04, 0x17
        /*002a*/ 	.short	(.L_17 - .L_16)
.L_16:
        /*002c*/ 	.word	0x00000000
        /*0030*/ 	.short	0x0004
        /*0032*/ 	.short	0x0020
        /*0034*/ 	.byte	0x00, 0xf4, 0x21, 0x00


	//----- nvinfo : EIATTR_KPARAM_INFO
	.align		4
.L_17:
        /*0038*/ 	.byte	0x04, 0x17
        /*003a*/ 	.short	(.L_19 - .L_18)
.L_18:
        /*003c*/ 	.word	0x00000000
        /*0040*/ 	.short	0x0003
        /*0042*/ 	.short	0x0018
        /*0044*/ 	.byte	0x00, 0xf4, 0x21, 0x00


	//----- nvinfo : EIATTR_KPARAM_INFO
	.align		4
.L_19:
        /*0048*/ 	.byte	0x04, 0x17
        /*004a*/ 	.short	(.L_21 - .L_20)
.L_20:
        /*004c*/ 	.word	0x00000000
        /*0050*/ 	.short	0x0002
        /*0052*/ 	.short	0x0010
        /*0054*/ 	.byte	0x00, 0xf4, 0x21, 0x00


	//----- nvinfo : EIATTR_KPARAM_INFO
	.align		4
.L_21:
        /*0058*/ 	.byte	0x04, 0x17
        /*005a*/ 	.short	(.L_23 - .L_22)
.L_22:
        /*005c*/ 	.word	0x00000000
        /*0060*/ 	.short	0x0001
        /*0062*/ 	.short	0x0008
        /*0064*/ 	.byte	0x00, 0xf4, 0x21, 0x00


	//----- nvinfo : EIATTR_KPARAM_INFO
	.align		4
.L_23:
        /*0068*/ 	.byte	0x04, 0x17
        /*006a*/ 	.short	(.L_25 - .L_24)
.L_24:
        /*006c*/ 	.word	0x00000000
        /*0070*/ 	.short	0x0000
        /*0072*/ 	.short	0x0000
        /*0074*/ 	.byte	0x00, 0xf4, 0x21, 0x00


	//----- nvinfo : EIATTR_SPARSE_MMA_MASK
	.align		4
.L_25:
        /*0078*/ 	.byte	0x03, 0x50
        /*007a*/ 	.short	0x0000


	//----- nvinfo : EIATTR_MAXREG_COUNT
	.align		4
        /*007c*/ 	.byte	0x03, 0x1b
        /*007e*/ 	.short	0x00ff


	//----- nvinfo : EIATTR_EXIT_INSTR_OFFSETS
	.align		4
        /*0080*/ 	.byte	0x04, 0x1c
        /*0082*/ 	.short	(.L_27 - .L_26)


	//   ....[0]....
.L_26:
        /*0084*/ 	.word	0x000002d0


	//   ....[1]....
        /*0088*/ 	.word	0x000002f0


	//----- nvinfo : EIATTR_REQNTID
	.align		4
.L_27:
        /*008c*/ 	.byte	0x04, 0x10
        /*008e*/ 	.short	(.L_29 - .L_28)
.L_28:
        /*0090*/ 	.word	0x00000080
        /*0094*/ 	.word	0x00000001
        /*0098*/ 	.word	0x00000001


	//----- nvinfo : EIATTR_CBANK_PARAM_SIZE
	.align		4
.L_29:
        /*009c*/ 	.byte	0x03, 0x19
        /*009e*/ 	.short	0x0034


	//----- nvinfo : EIATTR_PARAM_CBANK
	.align		4
        /*00a0*/ 	.byte	0x04, 0x0a
        /*00a2*/ 	.short	(.L_31 - .L_30)
	.align		4
.L_30:
        /*00a4*/ 	.word	index@(.nv.constant0.triton_poi_fused__native_batch_norm_legit_no_training_39)
        /*00a8*/ 	.short	0x0210
        /*00aa*/ 	.short	0x0034


	//----- nvinfo : EIATTR_SW_WAR
	.align		4
.L_31:
        /*00ac*/ 	.byte	0x04, 0x36
        /*00ae*/ 	.short	(.L_33 - .L_32)
.L_32:
        /*00b0*/ 	.word	0x00000008
.L_33:


//--------------------- .nv.callgraph             --------------------------
	.section	.nv.callgraph,"",@"SHT_CUDA_CALLGRAPH"
	.align	4
	.sectionentsize	8
	.align		4
        /*0000*/ 	.word	0x00000000
	.align		4
        /*0004*/ 	.word	0xffffffff
	.align		4
        /*0008*/ 	.word	0x00000000
	.align		4
        /*000c*/ 	.word	0xfffffffe
	.align		4
        /*0010*/ 	.word	0x00000000
	.align		4
        /*0014*/ 	.word	0xfffffffd
	.align		4
        /*0018*/ 	.word	0x00000000
	.align		4
        /*001c*/ 	.word	0xfffffffc


//--------------------- .nv.constant4             --------------------------
	.section	.nv.constant4,"a",@progbits
	.align	8
	.align		8
.nv.constant4:
        /*0000*/ 	.dword	_$_str
	.align		8
        /*0008*/ 	.dword	_$_str_$_2


//--------------------- .text.triton_poi_fused__native_batch_norm_legit_no_training_39 --------------------------
	.section	.text.triton_poi_fused__native_batch_norm_legit_no_training_39,"ax",@progbits
	.align	128
        .global         triton_poi_fused__native_batch_norm_legit_no_training_39
        .type           triton_poi_fused__native_batch_norm_legit_no_training_39,@function
        .size           triton_poi_fused__native_batch_norm_legit_no_training_39,(.L_x_1 - triton_poi_fused__native_batch_norm_legit_no_training_39)
        .other          triton_poi_fused__native_batch_norm_legit_no_training_39,@"STO_CUDA_ENTRY STV_DEFAULT"
triton_poi_fused__native_batch_norm_legit_no_training_39:
.text.triton_poi_fused__native_batch_norm_legit_no_training_39:
[----:B------:R-:W0:Y:S01]  /*0000*/  LDC R1, c[0x0][0x28] ;  /* 0x00000a00ff017b82 */ /* 0x000e220000000800 */
[----:B------:R-:W1:Y:S07]  /*0010*/  S2R R0, SR_TID.X ;  /* 0x0000000000007919 */ /* 0x000e6e0000002100 */
[----:B------:R-:W2:Y:S01]  /*0020*/  LDC.64 R8, c[0x0][0x220] ;  /* 0x00008800ff087b82 */ /* 0x000ea20000000a00 */
[----:B------:R-:W-:Y:S01]  /*0030*/  HFMA2.MMA R14, -RZ, RZ, 0, 0 ;  /* 0x00000000ff0e7435 */ /* 0x000fe200000001ff */
[----:B------:R-:W-:Y:S01]  /*0040*/  ULDC.64 UR4, c[0x0][0x208] ;  /* 0x0000820000047ab9 */ /* 0x000fe20000000a00 */
[----:B------:R-:W3:Y:S05]  /*0050*/  S2R R3, SR_CTAID.X ;  /* 0x0000000000037919 */ /* 0x000eea0000002500 */
[----:B------:R-:W4:Y:S08]  /*0060*/  LDC.64 R4, c[0x0][0x210] ;  /* 0x00008400ff047b82 */ /* 0x000f300000000a00 */
[----:B------:R-:W5:Y:S08]  /*0070*/  LDC.64 R6, c[0x0][0x218] ;  /* 0x00008600ff067b82 */ /* 0x000f700000000a00 */
[----:B------:R-:W5:Y:S01]  /*0080*/  LDC.64 R10, c[0x0][0x228] ;  /* 0x00008a00ff0a7b82 */ /* 0x000f620000000a00 */
[----:B-1----:R-:W-:-:S07]  /*0090*/  LOP3.LUT R0, R0, 0x7f, RZ, 0xc0, !PT ;  /* 0x0000007f00007812 */ /* 0x002fce00078ec0ff */
[----:B------:R-:W1:Y:S01]  /*00a0*/  LDC.64 R12, c[0x0][0x230] ;  /* 0x00008c00ff0c7b82 */ /* 0x000e620000000a00 */
[----:B---3--:R-:W-:-:S04]  /*00b0*/  LEA R0, R3, R0, 0x7 ;  /* 0x0000000003007211 */ /* 0x008fc800078e38ff */
[C---:B------:R-:W-:Y:S01]  /*00c0*/  ISETP.GE.AND P2, PT, R0.reuse, 0x5400, PT ;  /* 0x000054000000780c */ /* 0x040fe20003f46270 */
[----:B------:R-:W-:-:S05]  /*00d0*/  IMAD.HI R2, R0, 0x30c30c31, RZ ;  /* 0x30c30c3100027827 */ /* 0x000fca00078e02ff */
[----:B------:R-:W-:-:S04]  /*00e0*/  SHF.R.U32.HI R3, RZ, 0x1f, R2 ;  /* 0x0000001fff037819 */ /* 0x000fc80000011602 */
[----:B------:R-:W-:-:S05]  /*00f0*/  LEA.HI.SX32 R3, R2, R3, 0x1a ;  /* 0x0000000302037211 */ /* 0x000fca00078fd2ff */
[----:B------:R-:W-:-:S04]  /*0100*/  IMAD R15, R3, -0x150, R0 ;  /* 0xfffffeb0030f7824 */ /* 0x000fc800078e0200 */
[----:B--2---:R-:W-:-:S05]  /*0110*/  IMAD.WIDE R8, R15, 0x4, R8 ;  /* 0x000000040f087825 */ /* 0x004fca00078e0208 */
[----:B------:R2:W3:Y:S01]  /*0120*/  @!P2 LDG.E.EL R14, desc[UR4][R8.64] ;  /* 0x00000004080ea981 */ /* 0x0004e2000c2e1900 */
[----:B------:R-:W-:Y:S01]  /*0130*/  CS2R R2, SRZ ;  /* 0x0000000000027805 */ /* 0x000fe2000001ff00 */
[----:B----4-:R-:W-:-:S04]  /*0140*/  IMAD.WIDE R4, R0, 0x4, R4 ;  /* 0x0000000400047825 */ /* 0x010fc800078e0204 */
[C---:B-----5:R-:W-:Y:S01]  /*0150*/  IMAD.WIDE R6, R15.reuse, 0x4, R6 ;  /* 0x000000040f067825 */ /* 0x060fe200078e0206 */
[----:B------:R4:W5:Y:S03]  /*0160*/  @!P2 LDG.E R2, desc[UR4][R4.64] ;  /* 0x000000040402a981 */ /* 0x000966000c1e1900 */
[C---:B0-2---:R-:W-:Y:S01]  /*0170*/  IMAD.WIDE R8, R15.reuse, 0x4, R10 ;  /* 0x000000040f087825 */ /* 0x045fe200078e020a */
[----:B------:R0:W5:Y:S03]  /*0180*/  @!P2 LDG.E.EL R3, desc[UR4][R6.64] ;  /* 0x000000040603a981 */ /* 0x000166000c2e1900 */
[----:B-1----:R-:W-:Y:S01]  /*0190*/  IMAD.WIDE R10, R15, 0x4, R12 ;  /* 0x000000040f0a7825 */ /* 0x002fe200078e020c */
[----:B------:R-:W-:Y:S01]  /*01a0*/  CS2R R12, SRZ ;  /* 0x00000000000c7805 */ /* 0x000fe2000001ff00 */
[----:B----4-:R-:W1:Y:S05]  /*01b0*/  LDC.64 R4, c[0x0][0x238] ;  /* 0x00008e00ff047b82 */ /* 0x010e6a0000000a00 */
[----:B------:R-:W2:Y:S04]  /*01c0*/  @!P2 LDG.E.EL R12, desc[UR4][R8.64] ;  /* 0x00000004080ca981 */ /* 0x000ea8000c2e1900 */
[----:B------:R-:W2:Y:S01]  /*01d0*/  @!P2 LDG.E.EL R13, desc[UR4][R10.64] ;  /* 0x000000040a0da981 */ /* 0x000ea2000c2e1900 */
[----:B0-----:R-:W-:Y:S01]  /*01e0*/  MOV R6, 0x3e800000 ;  /* 0x3e80000000067802 */ /* 0x001fe20000000f00 */
[----:B---3--:R-:W-:-:S04]  /*01f0*/  FADD R14, R14, 9.9999997473787516356e-06 ;  /* 0x3727c5ac0e0e7421 */ /* 0x008fc80000000000 */
[----:B------:R-:W0:Y:S01]  /*0200*/  MUFU.SQRT R15, R14 ;  /* 0x0000000e000f7308 */ /* 0x000e220000002000 */
[----:B-----5:R-:W-:Y:S01]  /*0210*/  FADD R2, -R3, R2 ;  /* 0x0000000203027221 */ /* 0x020fe20000000100 */
[C---:B0-----:R-:W-:Y:S02]  /*0220*/  FSETP.GT.AND P0, PT, R15.reuse, 8.50705917302346158658e+37, PT ;  /* 0x7e8000000f00780b */ /* 0x041fe40003f04000 */
[----:B------:R-:W-:Y:S02]  /*0230*/  FSETP.GEU.AND P1, PT, R15, 1.175494350822287508e-38, PT ;  /* 0x008000000f00780b */ /* 0x000fe40003f2e000 */
[----:B------:R-:W-:-:S09]  /*0240*/  FSEL R6, R6, 1, P0 ;  /* 0x3f80000006067808 */ /* 0x000fd20000000000 */
[----:B------:R-:W-:Y:S02]  /*0250*/  @P0 FMUL R15, R15, 0.25 ;  /* 0x3e8000000f0f0820 */ /* 0x000fe40000400000 */
[----:B------:R-:W-:Y:S02]  /*0260*/  @!P1 FMUL R6, R6, 16777216 ;  /* 0x4b80000006069820 */ /* 0x000fe40000400000 */
[----:B------:R-:W-:-:S06]  /*0270*/  @!P1 FMUL R15, R15, 16777216 ;  /* 0x4b8000000f0f9820 */ /* 0x000fcc0000400000 */
[----:B------:R-:W0:Y:S02]  /*0280*/  MUFU.RCP R15, R15 ;  /* 0x0000000f000f7308 */ /* 0x000e240000001000 */
[----:B0-----:R-:W-:-:S04]  /*0290*/  FMUL R3, R15, R6 ;  /* 0x000000060f037220 */ /* 0x001fc80000400000 */
[----:B------:R-:W-:Y:S01]  /*02a0*/  FMUL R6, R2, R3 ;  /* 0x0000000302067220 */ /* 0x000fe20000400000 */
[----:B-1----:R-:W-:-:S04]  /*02b0*/  IMAD.WIDE R2, R0, 0x4, R4 ;  /* 0x0000000400027825 */ /* 0x002fc800078e0204 */
[----:B--2---:R-:W-:Y:S01]  /*02c0*/  FFMA R13, R6, R12, R13 ;  /* 0x0000000c060d7223 */ /* 0x004fe2000000000d */
[----:B------:R-:W-:Y:S06]  /*02d0*/  @P2 EXIT ;  /* 0x000000000000294d */ /* 0x000fec0003800000 */
[----:B------:R-:W-:Y:S01]  /*02e0*/  STG.E desc[UR4][R2.64], R13 ;  /* 0x0000000d02007986 */ /* 0x000fe2000c101904 */
[----:B------:R-:W-:Y:S05]  /*02f0*/  EXIT ;  /* 0x000000000000794d */ /* 0x000fea0003800000 */
.L_x_0:
[----:B------:R-:W-:-:S00]  /*0300*/  BRA `(.L_x_0) ;  /* 0xfffffffc00fc7947 */ /* 0x000fc0000383ffff */
[----:B------:R-:W-:-:S00]  /*0310*/  NOP ;  /* 0x0000000000007918 */ /* 0x000fc00000000000 */
        /* <DEDUP_REMOVED lines=14> */
.L_x_1:


//--------------------- .nv.global.init           --------------------------
	.section	.nv.global.init,"aw",@progbits
.nv.global.init:
	.type		_$_str,@object
	.size		_$_str,(_$_str_$_2 - _$_str)
_$_str:
        /*0000*/ 	.byte	0x5f, 0x5f, 0x43, 0x55, 0x44, 0x41, 0x5f, 0x46, 0x54, 0x5a, 0x00
	.type		_$_str_$_2,@object
	.size		_$_str_$_2,(.L_1 - _$_str_$_2)
_$_str_$_2:
        /*000b*/ 	.byte	0x5f, 0x5f, 0x43, 0x55, 0x44, 0x41, 0x5f, 0x50, 0x52, 0x45, 0x43, 0x5f, 0x53, 0x51, 0x52, 0x54
        /*001b*/ 	.byte	0x00
.L_1:


//--------------------- .nv.constant0.triton_poi_fused__native_batch_norm_legit_no_training_39 --------------------------
	.section	.nv.constant0.triton_poi_fused__native_batch_norm_legit_no_training_39,"a",@progbits
	.sectionflags	@""
	.align	4
.nv.constant0.triton_poi_fused__native_batch_norm_legit_no_training_39:
	.zero		580
